//
// Generated by NVIDIA NVVM Compiler
//
// Compiler Build ID: CL-36424714
// Cuda compilation tools, release 13.0, V13.0.88
// Based on NVVM 20.0.0
//

.version 9.0
.target sm_100
.address_size 64

	// .globl	_Z15apply_watermarkPhS_S_iiii

.visible .entry _Z15apply_watermarkPhS_S_iiii(
	.param .u64 .ptr .align 1 _Z15apply_watermarkPhS_S_iiii_param_0,
	.param .u64 .ptr .align 1 _Z15apply_watermarkPhS_S_iiii_param_1,
	.param .u64 .ptr .align 1 _Z15apply_watermarkPhS_S_iiii_param_2,
	.param .u32 _Z15apply_watermarkPhS_S_iiii_param_3,
	.param .u32 _Z15apply_watermarkPhS_S_iiii_param_4,
	.param .u32 _Z15apply_watermarkPhS_S_iiii_param_5,
	.param .u32 _Z15apply_watermarkPhS_S_iiii_param_6
)
{
	.reg .pred 	%p<7>;
	.reg .b16 	%rs<4>;
	.reg .b32 	%r<18>;
	.reg .b32 	%f<5>;
	.reg .b64 	%rd<12>;

	ld.param.u64 	%rd2, [_Z15apply_watermarkPhS_S_iiii_param_0];
	ld.param.u64 	%rd3, [_Z15apply_watermarkPhS_S_iiii_param_1];
	ld.param.u64 	%rd4, [_Z15apply_watermarkPhS_S_iiii_param_2];
	ld.param.u32 	%r3, [_Z15apply_watermarkPhS_S_iiii_param_3];
	ld.param.u32 	%r6, [_Z15apply_watermarkPhS_S_iiii_param_4];
	ld.param.u32 	%r4, [_Z15apply_watermarkPhS_S_iiii_param_5];
	ld.param.u32 	%r5, [_Z15apply_watermarkPhS_S_iiii_param_6];
	mov.u32 	%r8, %ctaid.x;
	mov.u32 	%r9, %ntid.x;
	mov.u32 	%r10, %tid.x;
	mad.lo.s32 	%r1, %r8, %r9, %r10;
	mov.u32 	%r11, %ctaid.y;
	mov.u32 	%r12, %ntid.y;
	mov.u32 	%r13, %tid.y;
	mad.lo.s32 	%r14, %r11, %r12, %r13;
	setp.ge.s32 	%p1, %r1, %r3;
	setp.ge.s32 	%p2, %r14, %r6;
	or.pred  	%p3, %p1, %p2;
	@%p3 bra 	$L__BB0_3;
	cvta.to.global.u64 	%rd5, %rd2;
	cvta.to.global.u64 	%rd6, %rd4;
	mad.lo.s32 	%r15, %r3, %r14, %r1;
	cvt.s64.s32 	%rd7, %r15;
	add.s64 	%rd8, %rd5, %rd7;
	ld.global.u8 	%rs1, [%rd8];
	add.s64 	%rd1, %rd6, %rd7;
	st.global.u8 	[%rd1], %rs1;
	setp.ge.s32 	%p4, %r1, %r4;
	setp.ge.s32 	%p5, %r14, %r5;
	or.pred  	%p6, %p4, %p5;
	@%p6 bra 	$L__BB0_3;
	mad.lo.s32 	%r16, %r4, %r14, %r1;
	cvt.rn.f32.u16 	%f1, %rs1;
	cvt.s64.s32 	%rd9, %r16;
	cvta.to.global.u64 	%rd10, %rd3;
	add.s64 	%rd11, %rd10, %rd9;
	ld.global.u8 	%rs3, [%rd11];
	cvt.rn.f32.u16 	%f2, %rs3;
	fma.rn.f32 	%f3, %f2, 0f3ECCCCCD, %f1;
	min.f32 	%f4, %f3, 0f437F0000;
	cvt.rzi.u32.f32 	%r17, %f4;
	st.global.u8 	[%rd1], %r17;
$L__BB0_3:
	ret;

}


// ===== COMPILED SASS (sm_100) =====

	.target	sm_100

	.elftype	@"ET_EXEC"


//--------------------- .note.nv.tkinfo           --------------------------
	.section	.note.nv.tkinfo,"",@"SHT_NOTE"
	.sectionflags	@"SHF_NOTE_NV_TKINFO"
	.tkinfo
        /*0018*/ 	.word	0x00000002
        /*0030*/ 	.string	""
        /*0030*/ 	.string	"ptxas"
        /*0030*/ 	.string	"Cuda compilation tools, release 13.0, V13.0.88"
        /*0030*/ 	.string	"Build cuda_13.0.r13.0/compiler.36424714_0"
        /*0030*/ 	.string	"-arch sm_100 -m 64 "



//--------------------- .note.nv.cuinfo           --------------------------
	.section	.note.nv.cuinfo,"",@"SHT_NOTE"
	.sectionflags	@"SHF_NOTE_NV_CUINFO"
        /*0018*/ 	.short	0x0002
        /*001a*/ 	.short	0x0064
        /*001c*/ 	.short	0x0082
	.zero		2


//--------------------- .nv.info                  --------------------------
	.section	.nv.info,"",@"SHT_CUDA_INFO"
	.align	4


	//----- nvinfo : EIATTR_REGCOUNT
	.align		4
        /*0000*/ 	.byte	0x04, 0x2f
        /*0002*/ 	.short	(.L_1 - .L_0)
	.align		4
.L_0:
        /*0004*/ 	.word	index@(_Z15apply_watermarkPhS_S_iiii)
        /*0008*/ 	.word	0x0000000c


	//----- nvinfo : EIATTR_FRAME_SIZE
	.align		4
.L_1:
        /*000c*/ 	.byte	0x04, 0x11
        /*000e*/ 	.short	(.L_3 - .L_2)
	.align		4
.L_2:
        /*0010*/ 	.word	index@(_Z15apply_watermarkPhS_S_iiii)
        /*0014*/ 	.word	0x00000000


	//----- nvinfo : EIATTR_MIN_STACK_SIZE
	.align		4
.L_3:
        /*0018*/ 	.byte	0x04, 0x12
        /*001a*/ 	.short	(.L_5 - .L_4)
	.align		4
.L_4:
        /*001c*/ 	.word	index@(_Z15apply_watermarkPhS_S_iiii)
        /*0020*/ 	.word	0x00000000
.L_5:


//--------------------- .nv.compat                --------------------------
	.section	.nv.compat,"",@"SHT_CUDA_COMPAT_INFO"
	.align	4
        /*0000*/ 	.byte	0x02, 0x09, 0x00, 0x00, 0x02, 0x02, 0x01, 0x00, 0x02, 0x05, 0x05, 0x00, 0x03, 0x07, 0x01, 0x01
        /*0010*/ 	.byte	0x02, 0x03, 0x00, 0x00, 0x02, 0x06, 0x01, 0x00, 0x04, 0x0b, 0x08, 0x00, 0x09, 0x00, 0x00, 0x00
        /*0020*/ 	.byte	0x00, 0x00, 0x00, 0x00


//--------------------- .nv.info._Z15apply_watermarkPhS_S_iiii --------------------------
	.section	.nv.info._Z15apply_watermarkPhS_S_iiii,"",@"SHT_CUDA_INFO"
	.sectionflags	@""
	.align	4


	//----- nvinfo : EIATTR_CUDA_API_VERSION
	.align		4
        /*0000*/ 	.byte	0x04, 0x37
        /*0002*/ 	.short	(.L_7 - .L_6)
.L_6:
        /*0004*/ 	.word	0x00000082


	//----- nvinfo : EIATTR_KPARAM_INFO
	.align		4
.L_7:
        /*0008*/ 	.byte	0x04, 0x17
        /*000a*/ 	.short	(.L_9 - .L_8)
.L_8:
        /*000c*/ 	.word	0x00000000
        /*0010*/ 	.short	0x0006
        /*0012*/ 	.short	0x0024
        /*0014*/ 	.byte	0x00, 0xf0, 0x11, 0x00


	//----- nvinfo : EIATTR_KPARAM_INFO
	.align		4
.L_9:
        /*0018*/ 	.byte	0x04, 0x17
        /*001a*/ 	.short	(.L_11 - .L_10)
.L_10:
        /*001c*/ 	.word	0x00000000
        /*0020*/ 	.short	0x0005
        /*0022*/ 	.short	0x0020
        /*0024*/ 	.byte	0x00, 0xf0, 0x11, 0x00


	//----- nvinfo : EIATTR_KPARAM_INFO
	.align		4
.L_11:
        /*0028*/ 	.byte	0x04, 0x17
        /*002a*/ 	.short	(.L_13 - .L_12)
.L_12:
        /*002c*/ 	.word	0x00000000
        /*0030*/ 	.short	0x0004
        /*0032*/ 	.short	0x001c
        /*0034*/ 	.byte	0x00, 0xf0, 0x11, 0x00


	//----- nvinfo : EIATTR_KPARAM_INFO
	.align		4
.L_13:
        /*0038*/ 	.byte	0x04, 0x17
        /*003a*/ 	.short	(.L_15 - .L_14)
.L_14:
        /*003c*/ 	.word	0x00000000
        /*0040*/ 	.short	0x0003
        /*0042*/ 	.short	0x0018
        /*0044*/ 	.byte	0x00, 0xf0, 0x11, 0x00


	//----- nvinfo : EIATTR_KPARAM_INFO
	.align		4
.L_15:
        /*0048*/ 	.byte	0x04, 0x17
        /*004a*/ 	.short	(.L_17 - .L_16)
.L_16:
        /*004c*/ 	.word	0x00000000
        /*0050*/ 	.short	0x0002
        /*0052*/ 	.short	0x0010
        /*0054*/ 	.byte	0x00, 0xf5, 0x21, 0x00


	//----- nvinfo : EIATTR_KPARAM_INFO
	.align		4
.L_17:
        /*0058*/ 	.byte	0x04, 0x17
        /*005a*/ 	.short	(.L_19 - .L_18)
.L_18:
        /*005c*/ 	.word	0x00000000
        /*0060*/ 	.short	0x0001
        /*0062*/ 	.short	0x0008
        /*0064*/ 	.byte	0x00, 0xf5, 0x21, 0x00


	//----- nvinfo : EIATTR_KPARAM_INFO
	.align		4
.L_19:
        /*0068*/ 	.byte	0x04, 0x17
        /*006a*/ 	.short	(.L_21 - .L_20)
.L_20:
        /*006c*/ 	.word	0x00000000
        /*0070*/ 	.short	0x0000
        /*0072*/ 	.short	0x0000
        /*0074*/ 	.byte	0x00, 0xf5, 0x21, 0x00


	//----- nvinfo : EIATTR_SPARSE_MMA_MASK
	.align		4
.L_21:
        /*0078*/ 	.byte	0x03, 0x50
        /*007a*/ 	.short	0x0000


	//----- nvinfo : EIATTR_MAXREG_COUNT
	.align		4
        /*007c*/ 	.byte	0x03, 0x1b
        /*007e*/ 	.short	0x00ff


	//----- nvinfo : EIATTR_MERCURY_ISA_VERSION
	.align		4
        /*0080*/ 	.byte	0x03, 0x5f
        /*0082*/ 	.short	0x0101


	//----- nvinfo : EIATTR_VRC_CTA_INIT_COUNT
	.align		4
        /*0084*/ 	.byte	0x02, 0x4a
	.zero		1
	.zero		1


	//----- nvinfo : EIATTR_EXIT_INSTR_OFFSETS
	.align		4
        /*0088*/ 	.byte	0x04, 0x1c
        /*008a*/ 	.short	(.L_23 - .L_22)


	//   ....[0]....
.L_22:
        /*008c*/ 	.word	0x000000c0


	//   ....[1]....
        /*0090*/ 	.word	0x000001b0


	//   ....[2]....
        /*0094*/ 	.word	0x00000270


	//----- nvinfo : EIATTR_CBANK_PARAM_SIZE
	.align		4
.L_23:
        /*0098*/ 	.byte	0x03, 0x19
        /*009a*/ 	.short	0x0028


	//----- nvinfo : EIATTR_PARAM_CBANK
	.align		4
        /*009c*/ 	.byte	0x04, 0x0a
        /*009e*/ 	.short	(.L_25 - .L_24)
	.align		4
.L_24:
        /*00a0*/ 	.word	index@(.nv.constant0._Z15apply_watermarkPhS_S_iiii)
        /*00a4*/ 	.short	0x0380
        /*00a6*/ 	.short	0x0028


	//----- nvinfo : EIATTR_SW_WAR
	.align		4
.L_25:
        /*00a8*/ 	.byte	0x04, 0x36
        /*00aa*/ 	.short	(.L_27 - .L_26)
.L_26:
        /*00ac*/ 	.word	0x00000008
.L_27:


//--------------------- .nv.callgraph             --------------------------
	.section	.nv.callgraph,"",@"SHT_CUDA_CALLGRAPH"
	.align	4
	.sectionentsize	8
	.align		4
        /*0000*/ 	.word	0x00000000
	.align		4
        /*0004*/ 	.word	0xffffffff
	.align		4
        /*0008*/ 	.word	0x00000000
	.align		4
        /*000c*/ 	.word	0xfffffffe
	.align		4
        /*0010*/ 	.word	0x00000000
	.align		4
        /*0014*/ 	.word	0xfffffffd
	.align		4
        /*0018*/ 	.word	0x00000000
	.align		4
        /*001c*/ 	.word	0xfffffffc


//--------------------- .text._Z15apply_watermarkPhS_S_iiii --------------------------
	.section	.text._Z15apply_watermarkPhS_S_iiii,"ax",@progbits
	.align	128
        .global         _Z15apply_watermarkPhS_S_iiii
        .type           _Z15apply_watermarkPhS_S_iiii,@function
        .size           _Z15apply_watermarkPhS_S_iiii,(.L_x_1 - _Z15apply_watermarkPhS_S_iiii)
        .other          _Z15apply_watermarkPhS_S_iiii,@"STO_CUDA_ENTRY STV_DEFAULT"
_Z15apply_watermarkPhS_S_iiii:
.text._Z15apply_watermarkPhS_S_iiii:
[----:B------:R-:W-:Y:S01]  /*0000*/  LDC R1, c[0x0][0x37c] ;  /* 0x0000df00ff017b82 */ /* 0x000fe20000000800 */
[----:B------:R-:W0:Y:S07]  /*0010*/  S2R R2, SR_TID.Y ;  /* 0x0000000000027919 */ /* 0x000e2e0000002200 */
[----:B------:R-:W1:Y:S01]  /*0020*/  LDC R0, c[0x0][0x360] ;  /* 0x0000d800ff007b82 */ /* 0x000e620000000800 */
[----:B------:R-:W2:Y:S01]  /*0030*/  LDCU.64 UR6, c[0x0][0x398] ;  /* 0x00007300ff0677ac */ /* 0x000ea20008000a00 */
[----:B------:R-:W1:Y:S06]  /*0040*/  S2R R3, SR_TID.X ;  /* 0x0000000000037919 */ /* 0x000e6c0000002100 */
[----:B------:R-:W0:Y:S08]  /*0050*/  S2UR UR5, SR_CTAID.Y ;  /* 0x00000000000579c3 */ /* 0x000e300000002600 */
[----:B------:R-:W0:Y:S08]  /*0060*/  LDC R7, c[0x0][0x364] ;  /* 0x0000d900ff077b82 */ /* 0x000e300000000800 */
[----:B------:R-:W1:Y:S01]  /*0070*/  S2UR UR4, SR_CTAID.X ;  /* 0x00000000000479c3 */ /* 0x000e620000002500 */
[----:B0-----:R-:W-:-:S05]  /*0080*/  IMAD R7, R7, UR5, R2 ;  /* 0x0000000507077c24 */ /* 0x001fca000f8e0202 */
[----:B--2---:R-:W-:Y:S01]  /*0090*/  ISETP.GE.AND P0, PT, R7, UR7, PT ;  /* 0x0000000707007c0c */ /* 0x004fe2000bf06270 */
[----:B-1----:R-:W-:-:S05]  /*00a0*/  IMAD R0, R0, UR4, R3 ;  /* 0x0000000400007c24 */ /* 0x002fca000f8e0203 */
[----:B------:R-:W-:-:S13]  /*00b0*/  ISETP.GE.OR P0, PT, R0, UR6, P0 ;  /* 0x0000000600007c0c */ /* 0x000fda0008706670 */
[----:B------:R-:W-:Y:S05]  /*00c0*/  @P0 EXIT ;  /* 0x000000000000094d */ /* 0x000fea0003800000 */
[----:B------:R-:W0:Y:S01]  /*00d0*/  LDCU.64 UR8, c[0x0][0x380] ;  /* 0x00007000ff0877ac */ /* 0x000e220008000a00 */
[----:B------:R-:W-:Y:S01]  /*00e0*/  IMAD R2, R7, UR6, R0 ;  /* 0x0000000607027c24 */ /* 0x000fe2000f8e0200 */
[----:B------:R-:W1:Y:S04]  /*00f0*/  LDCU.64 UR4, c[0x0][0x358] ;  /* 0x00006b00ff0477ac */ /* 0x000e680008000a00 */
[----:B------:R-:W-:Y:S01]  /*0100*/  SHF.R.S32.HI R3, RZ, 0x1f, R2 ;  /* 0x0000001fff037819 */ /* 0x000fe20000011402 */
[----:B------:R-:W2:Y:S01]  /*0110*/  LDCU.64 UR10, c[0x0][0x3a0] ;  /* 0x00007400ff0a77ac */ /* 0x000ea20008000a00 */
[----:B0-----:R-:W-:-:S04]  /*0120*/  IADD3 R4, P0, PT, R2, UR8, RZ ;  /* 0x0000000802047c10 */ /* 0x001fc8000ff1e0ff */
[----:B------:R-:W-:Y:S01]  /*0130*/  IADD3.X R5, PT, PT, R3, UR9, RZ, P0, !PT ;  /* 0x0000000903057c10 */ /* 0x000fe200087fe4ff */
[----:B------:R-:W0:Y:S04]  /*0140*/  LDCU.64 UR8, c[0x0][0x390] ;  /* 0x00007200ff0877ac */ /* 0x000e280008000a00 */
[----:B-1----:R-:W3:Y:S01]  /*0150*/  LDG.E.U8 R9, desc[UR4][R4.64] ;  /* 0x0000000404097981 */ /* 0x002ee2000c1e1100 */
[----:B--2---:R-:W-:-:S04]  /*0160*/  ISETP.GE.AND P0, PT, R7, UR11, PT ;  /* 0x0000000b07007c0c */ /* 0x004fc8000bf06270 */
[----:B------:R-:W-:Y:S02]  /*0170*/  ISETP.GE.OR P0, PT, R0, UR10, P0 ;  /* 0x0000000a00007c0c */ /* 0x000fe40008706670 */
[----:B0-----:R-:W-:-:S04]  /*0180*/  IADD3 R2, P1, PT, R2, UR8, RZ ;  /* 0x0000000802027c10 */ /* 0x001fc8000ff3e0ff */
[----:B------:R-:W-:-:S05]  /*0190*/  IADD3.X R3, PT, PT, R3, UR9, RZ, P1, !PT ;  /* 0x0000000903037c10 */ /* 0x000fca0008ffe4ff */
[----:B---3--:R0:W-:Y:S02]  /*01a0*/  STG.E.U8 desc[UR4][R2.64], R9 ;  /* 0x0000000902007986 */ /* 0x0081e4000c101104 */
[----:B------:R-:W-:Y:S05]  /*01b0*/  @P0 EXIT ;  /* 0x000000000000094d */ /* 0x000fea0003800000 */
[----:B------:R-:W1:Y:S01]  /*01c0*/  LDCU.64 UR6, c[0x0][0x388] ;  /* 0x00007100ff0677ac */ /* 0x000e620008000a00 */
[----:B------:R-:W-:-:S05]  /*01d0*/  IMAD R0, R7, UR10, R0 ;  /* 0x0000000a07007c24 */ /* 0x000fca000f8e0200 */
[----:B-1----:R-:W-:-:S04]  /*01e0*/  IADD3 R4, P0, PT, R0, UR6, RZ ;  /* 0x0000000600047c10 */ /* 0x002fc8000ff1e0ff */
[----:B------:R-:W-:-:S05]  /*01f0*/  LEA.HI.X.SX32 R5, R0, UR7, 0x1, P0 ;  /* 0x0000000700057c11 */ /* 0x000fca00080f0eff */
[----:B------:R-:W2:Y:S01]  /*0200*/  LDG.E.U8 R4, desc[UR4][R4.64] ;  /* 0x0000000404047981 */ /* 0x000ea2000c1e1100 */
[----:B0-----:R-:W0:Y:S01]  /*0210*/  I2F.U16 R9, R9 ;  /* 0x0000000900097306 */ /* 0x001e220000101000 */
[----:B--2---:R-:W-:-:S05]  /*0220*/  I2FP.F32.U32 R0, R4 ;  /* 0x0000000400007245 */ /* 0x004fca0000201000 */
[----:B0-----:R-:W-:-:S05]  /*0230*/  FFMA R0, R0, 0.40000000596046447754, R9 ;  /* 0x3ecccccd00007823 */ /* 0x001fca0000000009 */
[----:B------:R-:W-:-:S04]  /*0240*/  FMNMX R0, R0, 255, PT ;  /* 0x437f000000007809 */ /* 0x000fc80003800000 */
[----:B------:R-:W0:Y:S02]  /*0250*/  F2I.U32.TRUNC.NTZ R7, R0 ;  /* 0x0000000000077305 */ /* 0x000e24000020f000 */
[----:B0-----:R-:W-:Y:S01]  /*0260*/  STG.E.U8 desc[UR4][R2.64], R7 ;  /* 0x0000000702007986 */ /* 0x001fe2000c101104 */
[----:B------:R-:W-:Y:S05]  /*0270*/  EXIT ;  /* 0x000000000000794d */ /* 0x000fea0003800000 */
.L_x_0:
[----:B------:R-:W-:-:S00]  /*0280*/  BRA `(.L_x_0) ;  /* 0xfffffffc00fc7947 */ /* 0x000fc0000383ffff */
[----:B------:R-:W-:-:S00]  /*0290*/  NOP ;  /* 0x0000000000007918 */ /* 0x000fc00000000000 */
        /* <DEDUP_REMOVED lines=14> */
.L_x_1:


//--------------------- .nv.shared.reserved.0     --------------------------
	.section	.nv.shared.reserved.0,"aw",@nobits
	.weak		__nv_reservedSMEM_offset_0_alias
	.size		__nv_reservedSMEM_offset_0_alias, 0, 64
	.other		__nv_reservedSMEM_offset_0_alias,@"STO_CUDA_RESERVED_SHARED STV_DEFAULT"
__nv_reservedSMEM_offset_0_alias:
	.zero		0
	.zero		64


//--------------------- .nv.constant0._Z15apply_watermarkPhS_S_iiii --------------------------
	.section	.nv.constant0._Z15apply_watermarkPhS_S_iiii,"a",@progbits
	.sectionflags	@""
	.align	4
.nv.constant0._Z15apply_watermarkPhS_S_iiii:
	.zero		936


//--------------------- SYMBOLS --------------------------

	.type		.nv.reservedSmem.offset0,@object
	.size		.nv.reservedSmem.offset0,0x4
